//
// Generated by NVIDIA NVVM Compiler
//
// Compiler Build ID: CL-36424714
// Cuda compilation tools, release 13.0, V13.0.88
// Based on NVVM 20.0.0
//

.version 9.0
.target sm_100
.address_size 64

	// .globl	_Z4axpyiPdS_S_

.visible .entry _Z4axpyiPdS_S_(
	.param .u32 _Z4axpyiPdS_S__param_0,
	.param .u64 .ptr .align 1 _Z4axpyiPdS_S__param_1,
	.param .u64 .ptr .align 1 _Z4axpyiPdS_S__param_2,
	.param .u64 .ptr .align 1 _Z4axpyiPdS_S__param_3
)
{
	.reg .pred 	%p<2>;
	.reg .b32 	%r<6>;
	.reg .b64 	%rd<11>;
	.reg .b64 	%fd<4>;

	ld.param.u32 	%r2, [_Z4axpyiPdS_S__param_0];
	ld.param.u64 	%rd1, [_Z4axpyiPdS_S__param_1];
	ld.param.u64 	%rd2, [_Z4axpyiPdS_S__param_2];
	ld.param.u64 	%rd3, [_Z4axpyiPdS_S__param_3];
	mov.u32 	%r3, %ctaid.x;
	mov.u32 	%r4, %ntid.x;
	mov.u32 	%r5, %tid.x;
	mad.lo.s32 	%r1, %r3, %r4, %r5;
	setp.ge.s32 	%p1, %r1, %r2;
	@%p1 bra 	$L__BB0_2;
	cvta.to.global.u64 	%rd4, %rd1;
	cvta.to.global.u64 	%rd5, %rd2;
	cvta.to.global.u64 	%rd6, %rd3;
	mul.wide.s32 	%rd7, %r1, 8;
	add.s64 	%rd8, %rd4, %rd7;
	ld.global.f64 	%fd1, [%rd8];
	add.s64 	%rd9, %rd5, %rd7;
	ld.global.f64 	%fd2, [%rd9];
	add.f64 	%fd3, %fd1, %fd2;
	add.s64 	%rd10, %rd6, %rd7;
	st.global.f64 	[%rd10], %fd3;
$L__BB0_2:
	ret;

}


// ===== COMPILED SASS (sm_100) =====

	.target	sm_100

	.elftype	@"ET_EXEC"


//--------------------- .note.nv.tkinfo           --------------------------
	.section	.note.nv.tkinfo,"",@"SHT_NOTE"
	.sectionflags	@"SHF_NOTE_NV_TKINFO"
	.tkinfo
        /*0018*/ 	.word	0x00000002
        /*0030*/ 	.string	""
        /*0030*/ 	.string	"ptxas"
        /*0030*/ 	.string	"Cuda compilation tools, release 13.0, V13.0.88"
        /*0030*/ 	.string	"Build cuda_13.0.r13.0/compiler.36424714_0"
        /*0030*/ 	.string	"-arch sm_100 -m 64 "



//--------------------- .note.nv.cuinfo           --------------------------
	.section	.note.nv.cuinfo,"",@"SHT_NOTE"
	.sectionflags	@"SHF_NOTE_NV_CUINFO"
        /*0018*/ 	.short	0x0002
        /*001a*/ 	.short	0x0064
        /*001c*/ 	.short	0x0082
	.zero		2


//--------------------- .nv.info                  --------------------------
	.section	.nv.info,"",@"SHT_CUDA_INFO"
	.align	4


	//----- nvinfo : EIATTR_REGCOUNT
	.align		4
        /*0000*/ 	.byte	0x04, 0x2f
        /*0002*/ 	.short	(.L_1 - .L_0)
	.align		4
.L_0:
        /*0004*/ 	.word	index@(_Z4axpyiPdS_S_)
        /*0008*/ 	.word	0x0000000e


	//----- nvinfo : EIATTR_FRAME_SIZE
	.align		4
.L_1:
        /*000c*/ 	.byte	0x04, 0x11
        /*000e*/ 	.short	(.L_3 - .L_2)
	.align		4
.L_2:
        /*0010*/ 	.word	index@(_Z4axpyiPdS_S_)
        /*0014*/ 	.word	0x00000000


	//----- nvinfo : EIATTR_MIN_STACK_SIZE
	.align		4
.L_3:
        /*0018*/ 	.byte	0x04, 0x12
        /*001a*/ 	.short	(.L_5 - .L_4)
	.align		4
.L_4:
        /*001c*/ 	.word	index@(_Z4axpyiPdS_S_)
        /*0020*/ 	.word	0x00000000
.L_5:


//--------------------- .nv.compat                --------------------------
	.section	.nv.compat,"",@"SHT_CUDA_COMPAT_INFO"
	.align	4
        /*0000*/ 	.byte	0x02, 0x09, 0x00, 0x00, 0x02, 0x02, 0x01, 0x00, 0x02, 0x05, 0x05, 0x00, 0x03, 0x07, 0x01, 0x01
        /*0010*/ 	.byte	0x02, 0x03, 0x00, 0x00, 0x02, 0x06, 0x01, 0x00, 0x04, 0x0b, 0x08, 0x00, 0x01, 0x00, 0x00, 0x00
        /*0020*/ 	.byte	0x00, 0x00, 0x00, 0x00


//--------------------- .nv.info._Z4axpyiPdS_S_   --------------------------
	.section	.nv.info._Z4axpyiPdS_S_,"",@"SHT_CUDA_INFO"
	.sectionflags	@""
	.align	4


	//----- nvinfo : EIATTR_CUDA_API_VERSION
	.align		4
        /*0000*/ 	.byte	0x04, 0x37
        /*0002*/ 	.short	(.L_7 - .L_6)
.L_6:
        /*0004*/ 	.word	0x00000082


	//----- nvinfo : EIATTR_KPARAM_INFO
	.align		4
.L_7:
        /*0008*/ 	.byte	0x04, 0x17
        /*000a*/ 	.short	(.L_9 - .L_8)
.L_8:
        /*000c*/ 	.word	0x00000000
        /*0010*/ 	.short	0x0003
        /*0012*/ 	.short	0x0018
        /*0014*/ 	.byte	0x00, 0xf5, 0x21, 0x00


	//----- nvinfo : EIATTR_KPARAM_INFO
	.align		4
.L_9:
        /*0018*/ 	.byte	0x04, 0x17
        /*001a*/ 	.short	(.L_11 - .L_10)
.L_10:
        /*001c*/ 	.word	0x00000000
        /*0020*/ 	.short	0x0002
        /*0022*/ 	.short	0x0010
        /*0024*/ 	.byte	0x00, 0xf5, 0x21, 0x00


	//----- nvinfo : EIATTR_KPARAM_INFO
	.align		4
.L_11:
        /*0028*/ 	.byte	0x04, 0x17
        /*002a*/ 	.short	(.L_13 - .L_12)
.L_12:
        /*002c*/ 	.word	0x00000000
        /*0030*/ 	.short	0x0001
        /*0032*/ 	.short	0x0008
        /*0034*/ 	.byte	0x00, 0xf5, 0x21, 0x00


	//----- nvinfo : EIATTR_KPARAM_INFO
	.align		4
.L_13:
        /*0038*/ 	.byte	0x04, 0x17
        /*003a*/ 	.short	(.L_15 - .L_14)
.L_14:
        /*003c*/ 	.word	0x00000000
        /*0040*/ 	.short	0x0000
        /*0042*/ 	.short	0x0000
        /*0044*/ 	.byte	0x00, 0xf0, 0x11, 0x00


	//----- nvinfo : EIATTR_SPARSE_MMA_MASK
	.align		4
.L_15:
        /*0048*/ 	.byte	0x03, 0x50
        /*004a*/ 	.short	0x0000


	//----- nvinfo : EIATTR_MAXREG_COUNT
	.align		4
        /*004c*/ 	.byte	0x03, 0x1b
        /*004e*/ 	.short	0x00ff


	//----- nvinfo : EIATTR_MERCURY_ISA_VERSION
	.align		4
        /*0050*/ 	.byte	0x03, 0x5f
        /*0052*/ 	.short	0x0101


	//----- nvinfo : EIATTR_VRC_CTA_INIT_COUNT
	.align		4
        /*0054*/ 	.byte	0x02, 0x4a
	.zero		1
	.zero		1


	//----- nvinfo : EIATTR_EXIT_INSTR_OFFSETS
	.align		4
        /*0058*/ 	.byte	0x04, 0x1c
        /*005a*/ 	.short	(.L_17 - .L_16)


	//   ....[0]....
.L_16:
        /*005c*/ 	.word	0x00000070


	//   ....[1]....
        /*0060*/ 	.word	0x00000130


	//----- nvinfo : EIATTR_CBANK_PARAM_SIZE
	.align		4
.L_17:
        /*0064*/ 	.byte	0x03, 0x19
        /*0066*/ 	.short	0x0020


	//----- nvinfo : EIATTR_PARAM_CBANK
	.align		4
        /*0068*/ 	.byte	0x04, 0x0a
        /*006a*/ 	.short	(.L_19 - .L_18)
	.align		4
.L_18:
        /*006c*/ 	.word	index@(.nv.constant0._Z4axpyiPdS_S_)
        /*0070*/ 	.short	0x0380
        /*0072*/ 	.short	0x0020


	//----- nvinfo : EIATTR_SW_WAR
	.align		4
.L_19:
        /*0074*/ 	.byte	0x04, 0x36
        /*0076*/ 	.short	(.L_21 - .L_20)
.L_20:
        /*0078*/ 	.word	0x00000008
.L_21:


//--------------------- .nv.callgraph             --------------------------
	.section	.nv.callgraph,"",@"SHT_CUDA_CALLGRAPH"
	.align	4
	.sectionentsize	8
	.align		4
        /*0000*/ 	.word	0x00000000
	.align		4
        /*0004*/ 	.word	0xffffffff
	.align		4
        /*0008*/ 	.word	0x00000000
	.align		4
        /*000c*/ 	.word	0xfffffffe
	.align		4
        /*0010*/ 	.word	0x00000000
	.align		4
        /*0014*/ 	.word	0xfffffffd
	.align		4
        /*0018*/ 	.word	0x00000000
	.align		4
        /*001c*/ 	.word	0xfffffffc


//--------------------- .text._Z4axpyiPdS_S_      --------------------------
	.section	.text._Z4axpyiPdS_S_,"ax",@progbits
	.align	128
        .global         _Z4axpyiPdS_S_
        .type           _Z4axpyiPdS_S_,@function
        .size           _Z4axpyiPdS_S_,(.L_x_1 - _Z4axpyiPdS_S_)
        .other          _Z4axpyiPdS_S_,@"STO_CUDA_ENTRY STV_DEFAULT"
_Z4axpyiPdS_S_:
.text._Z4axpyiPdS_S_:
[----:B------:R-:W-:Y:S01]  /*0000*/  LDC R1, c[0x0][0x37c] ;  /* 0x0000df00ff017b82 */ /* 0x000fe20000000800 */
[----:B------:R-:W0:Y:S07]  /*0010*/  S2R R0, SR_TID.X ;  /* 0x0000000000007919 */ /* 0x000e2e0000002100 */
[----:B------:R-:W0:Y:S01]  /*0020*/  S2UR UR4, SR_CTAID.X ;  /* 0x00000000000479c3 */ /* 0x000e220000002500 */
[----:B------:R-:W1:Y:S07]  /*0030*/  LDCU UR5, c[0x0][0x380] ;  /* 0x00007000ff0577ac */ /* 0x000e6e0008000800 */
[----:B------:R-:W0:Y:S02]  /*0040*/  LDC R11, c[0x0][0x360] ;  /* 0x0000d800ff0b7b82 */ /* 0x000e240000000800 */
[----:B0-----:R-:W-:-:S05]  /*0050*/  IMAD R11, R11, UR4, R0 ;  /* 0x000000040b0b7c24 */ /* 0x001fca000f8e0200 */
[----:B-1----:R-:W-:-:S13]  /*0060*/  ISETP.GE.AND P0, PT, R11, UR5, PT ;  /* 0x000000050b007c0c */ /* 0x002fda000bf06270 */
[----:B------:R-:W-:Y:S05]  /*0070*/  @P0 EXIT ;  /* 0x000000000000094d */ /* 0x000fea0003800000 */
[----:B------:R-:W0:Y:S01]  /*0080*/  LDC.64 R2, c[0x0][0x388] ;  /* 0x0000e200ff027b82 */ /* 0x000e220000000a00 */
[----:B------:R-:W1:Y:S07]  /*0090*/  LDCU.64 UR4, c[0x0][0x358] ;  /* 0x00006b00ff0477ac */ /* 0x000e6e0008000a00 */
[----:B------:R-:W2:Y:S08]  /*00a0*/  LDC.64 R4, c[0x0][0x390] ;  /* 0x0000e400ff047b82 */ /* 0x000eb00000000a00 */
[----:B------:R-:W3:Y:S01]  /*00b0*/  LDC.64 R8, c[0x0][0x398] ;  /* 0x0000e600ff087b82 */ /* 0x000ee20000000a00 */
[----:B0-----:R-:W-:-:S06]  /*00c0*/  IMAD.WIDE R2, R11, 0x8, R2 ;  /* 0x000000080b027825 */ /* 0x001fcc00078e0202 */
[----:B-1----:R-:W4:Y:S01]  /*00d0*/  LDG.E.64 R2, desc[UR4][R2.64] ;  /* 0x0000000402027981 */ /* 0x002f22000c1e1b00 */
[----:B--2---:R-:W-:-:S06]  /*00e0*/  IMAD.WIDE R4, R11, 0x8, R4 ;  /* 0x000000080b047825 */ /* 0x004fcc00078e0204 */
[----:B------:R-:W4:Y:S01]  /*00f0*/  LDG.E.64 R4, desc[UR4][R4.64] ;  /* 0x0000000404047981 */ /* 0x000f22000c1e1b00 */
[----:B---3--:R-:W-:Y:S01]  /*0100*/  IMAD.WIDE R8, R11, 0x8, R8 ;  /* 0x000000080b087825 */ /* 0x008fe200078e0208 */
[----:B----4-:R-:W-:-:S07]  /*0110*/  DADD R6, R2, R4 ;  /* 0x0000000002067229 */ /* 0x010fce0000000004 */
[----:B------:R-:W-:Y:S01]  /*0120*/  STG.E.64 desc[UR4][R8.64], R6 ;  /* 0x0000000608007986 */ /* 0x000fe2000c101b04 */
[----:B------:R-:W-:Y:S05]  /*0130*/  EXIT ;  /* 0x000000000000794d */ /* 0x000fea0003800000 */
.L_x_0:
[----:B------:R-:W-:-:S00]  /*0140*/  BRA `(.L_x_0) ;  /* 0xfffffffc00fc7947 */ /* 0x000fc0000383ffff */
[----:B------:R-:W-:-:S00]  /*0150*/  NOP ;  /* 0x0000000000007918 */ /* 0x000fc00000000000 */
        /* <DEDUP_REMOVED lines=10> */
.L_x_1:


//--------------------- .nv.shared.reserved.0     --------------------------
	.section	.nv.shared.reserved.0,"aw",@nobits
	.weak		__nv_reservedSMEM_offset_0_alias
	.size		__nv_reservedSMEM_offset_0_alias, 0, 64
	.other		__nv_reservedSMEM_offset_0_alias,@"STO_CUDA_RESERVED_SHARED STV_DEFAULT"
__nv_reservedSMEM_offset_0_alias:
	.zero		0
	.zero		64


//--------------------- .nv.constant0._Z4axpyiPdS_S_ --------------------------
	.section	.nv.constant0._Z4axpyiPdS_S_,"a",@progbits
	.sectionflags	@""
	.align	4
.nv.constant0._Z4axpyiPdS_S_:
	.zero		928


//--------------------- SYMBOLS --------------------------

	.type		.nv.reservedSmem.offset0,@object
	.size		.nv.reservedSmem.offset0,0x4
